//
// Generated by NVIDIA NVVM Compiler
//
// Compiler Build ID: CL-36424714
// Cuda compilation tools, release 13.0, V13.0.88
// Based on NVVM 20.0.0
//

.version 9.0
.target sm_100
.address_size 64

	// .globl	_Z24reduccion_memoria_globalPfi

.visible .entry _Z24reduccion_memoria_globalPfi(
	.param .u64 .ptr .align 1 _Z24reduccion_memoria_globalPfi_param_0,
	.param .u32 _Z24reduccion_memoria_globalPfi_param_1
)
{
	.reg .pred 	%p<7>;
	.reg .b32 	%r<12>;
	.reg .b32 	%f<8>;
	.reg .b64 	%rd<15>;

	ld.param.u64 	%rd4, [_Z24reduccion_memoria_globalPfi_param_0];
	ld.param.u32 	%r8, [_Z24reduccion_memoria_globalPfi_param_1];
	cvta.to.global.u64 	%rd1, %rd4;
	mov.u32 	%r1, %ctaid.x;
	mov.u32 	%r11, %ntid.x;
	mul.lo.s32 	%r9, %r11, %r1;
	shl.b32 	%r10, %r9, 1;
	mov.u32 	%r3, %tid.x;
	add.s32 	%r4, %r10, %r3;
	mul.wide.u32 	%rd5, %r10, 4;
	add.s64 	%rd2, %rd1, %rd5;
	setp.ge.u32 	%p1, %r4, %r8;
	@%p1 bra 	$L__BB0_8;
	add.s32 	%r5, %r4, %r11;
	setp.ge.u32 	%p2, %r5, %r8;
	@%p2 bra 	$L__BB0_3;
	mul.wide.u32 	%rd6, %r5, 4;
	add.s64 	%rd7, %rd1, %rd6;
	ld.global.f32 	%f1, [%rd7];
	mul.wide.u32 	%rd8, %r4, 4;
	add.s64 	%rd9, %rd1, %rd8;
	ld.global.f32 	%f2, [%rd9];
	add.f32 	%f3, %f1, %f2;
	st.global.f32 	[%rd9], %f3;
$L__BB0_3:
	bar.sync 	0;
	setp.lt.u32 	%p3, %r11, 2;
	@%p3 bra 	$L__BB0_8;
	mul.wide.u32 	%rd10, %r3, 4;
	add.s64 	%rd3, %rd2, %rd10;
$L__BB0_5:
	shr.u32 	%r7, %r11, 1;
	setp.ge.u32 	%p4, %r3, %r7;
	@%p4 bra 	$L__BB0_7;
	mul.wide.u32 	%rd11, %r7, 4;
	add.s64 	%rd12, %rd3, %rd11;
	ld.global.f32 	%f4, [%rd12];
	ld.global.f32 	%f5, [%rd3];
	add.f32 	%f6, %f4, %f5;
	st.global.f32 	[%rd3], %f6;
$L__BB0_7:
	bar.sync 	0;
	setp.gt.u32 	%p5, %r11, 3;
	mov.u32 	%r11, %r7;
	@%p5 bra 	$L__BB0_5;
$L__BB0_8:
	setp.ne.s32 	%p6, %r3, 0;
	@%p6 bra 	$L__BB0_10;
	ld.global.f32 	%f7, [%rd2];
	mul.wide.u32 	%rd13, %r1, 4;
	add.s64 	%rd14, %rd1, %rd13;
	st.global.f32 	[%rd14], %f7;
$L__BB0_10:
	ret;

}


// ===== COMPILED SASS (sm_100) =====

	.target	sm_100

	.elftype	@"ET_EXEC"


//--------------------- .note.nv.tkinfo           --------------------------
	.section	.note.nv.tkinfo,"",@"SHT_NOTE"
	.sectionflags	@"SHF_NOTE_NV_TKINFO"
	.tkinfo
        /*0018*/ 	.word	0x00000002
        /*0030*/ 	.string	""
        /*0030*/ 	.string	"ptxas"
        /*0030*/ 	.string	"Cuda compilation tools, release 13.0, V13.0.88"
        /*0030*/ 	.string	"Build cuda_13.0.r13.0/compiler.36424714_0"
        /*0030*/ 	.string	"-arch sm_100 -m 64 "



//--------------------- .note.nv.cuinfo           --------------------------
	.section	.note.nv.cuinfo,"",@"SHT_NOTE"
	.sectionflags	@"SHF_NOTE_NV_CUINFO"
        /*0018*/ 	.short	0x0002
        /*001a*/ 	.short	0x0064
        /*001c*/ 	.short	0x0082
	.zero		2


//--------------------- .nv.info                  --------------------------
	.section	.nv.info,"",@"SHT_CUDA_INFO"
	.align	4


	//----- nvinfo : EIATTR_REGCOUNT
	.align		4
        /*0000*/ 	.byte	0x04, 0x2f
        /*0002*/ 	.short	(.L_1 - .L_0)
	.align		4
.L_0:
        /*0004*/ 	.word	index@(_Z24reduccion_memoria_globalPfi)
        /*0008*/ 	.word	0x00000010


	//----- nvinfo : EIATTR_FRAME_SIZE
	.align		4
.L_1:
        /*000c*/ 	.byte	0x04, 0x11
        /*000e*/ 	.short	(.L_3 - .L_2)
	.align		4
.L_2:
        /*0010*/ 	.word	index@(_Z24reduccion_memoria_globalPfi)
        /*0014*/ 	.word	0x00000000


	//----- nvinfo : EIATTR_MIN_STACK_SIZE
	.align		4
.L_3:
        /*0018*/ 	.byte	0x04, 0x12
        /*001a*/ 	.short	(.L_5 - .L_4)
	.align		4
.L_4:
        /*001c*/ 	.word	index@(_Z24reduccion_memoria_globalPfi)
        /*0020*/ 	.word	0x00000000
.L_5:


//--------------------- .nv.compat                --------------------------
	.section	.nv.compat,"",@"SHT_CUDA_COMPAT_INFO"
	.align	4
        /*0000*/ 	.byte	0x02, 0x09, 0x00, 0x00, 0x02, 0x02, 0x01, 0x00, 0x02, 0x05, 0x05, 0x00, 0x03, 0x07, 0x01, 0x01
        /*0010*/ 	.byte	0x02, 0x03, 0x00, 0x00, 0x02, 0x06, 0x01, 0x00, 0x04, 0x0b, 0x08, 0x00, 0x09, 0x00, 0x00, 0x00
        /*0020*/ 	.byte	0x00, 0x00, 0x00, 0x00


//--------------------- .nv.info._Z24reduccion_memoria_globalPfi --------------------------
	.section	.nv.info._Z24reduccion_memoria_globalPfi,"",@"SHT_CUDA_INFO"
	.sectionflags	@""
	.align	4


	//----- nvinfo : EIATTR_CUDA_API_VERSION
	.align		4
        /*0000*/ 	.byte	0x04, 0x37
        /*0002*/ 	.short	(.L_7 - .L_6)
.L_6:
        /*0004*/ 	.word	0x00000082


	//----- nvinfo : EIATTR_KPARAM_INFO
	.align		4
.L_7:
        /*0008*/ 	.byte	0x04, 0x17
        /*000a*/ 	.short	(.L_9 - .L_8)
.L_8:
        /*000c*/ 	.word	0x00000000
        /*0010*/ 	.short	0x0001
        /*0012*/ 	.short	0x0008
        /*0014*/ 	.byte	0x00, 0xf0, 0x11, 0x00


	//----- nvinfo : EIATTR_KPARAM_INFO
	.align		4
.L_9:
        /*0018*/ 	.byte	0x04, 0x17
        /*001a*/ 	.short	(.L_11 - .L_10)
.L_10:
        /*001c*/ 	.word	0x00000000
        /*0020*/ 	.short	0x0000
        /*0022*/ 	.short	0x0000
        /*0024*/ 	.byte	0x00, 0xf5, 0x21, 0x00


	//----- nvinfo : EIATTR_SPARSE_MMA_MASK
	.align		4
.L_11:
        /*0028*/ 	.byte	0x03, 0x50
        /*002a*/ 	.short	0x0000


	//----- nvinfo : EIATTR_MAXREG_COUNT
	.align		4
        /*002c*/ 	.byte	0x03, 0x1b
        /*002e*/ 	.short	0x00ff


	//----- nvinfo : EIATTR_NUM_BARRIERS
	.align		4
        /*0030*/ 	.byte	0x02, 0x4c
        /*0032*/ 	.byte	0x01
	.zero		1


	//----- nvinfo : EIATTR_MERCURY_ISA_VERSION
	.align		4
        /*0034*/ 	.byte	0x03, 0x5f
        /*0036*/ 	.short	0x0101


	//----- nvinfo : EIATTR_VRC_CTA_INIT_COUNT
	.align		4
        /*0038*/ 	.byte	0x02, 0x4a
	.zero		1
	.zero		1


	//----- nvinfo : EIATTR_EXIT_INSTR_OFFSETS
	.align		4
        /*003c*/ 	.byte	0x04, 0x1c
        /*003e*/ 	.short	(.L_13 - .L_12)


	//   ....[0]....
.L_12:
        /*0040*/ 	.word	0x000002b0


	//   ....[1]....
        /*0044*/ 	.word	0x00000300


	//----- nvinfo : EIATTR_CRS_STACK_SIZE
	.align		4
.L_13:
        /*0048*/ 	.byte	0x04, 0x1e
        /*004a*/ 	.short	(.L_15 - .L_14)
.L_14:
        /*004c*/ 	.word	0x00000000


	//----- nvinfo : EIATTR_CBANK_PARAM_SIZE
	.align		4
.L_15:
        /*0050*/ 	.byte	0x03, 0x19
        /*0052*/ 	.short	0x000c


	//----- nvinfo : EIATTR_PARAM_CBANK
	.align		4
        /*0054*/ 	.byte	0x04, 0x0a
        /*0056*/ 	.short	(.L_17 - .L_16)
	.align		4
.L_16:
        /*0058*/ 	.word	index@(.nv.constant0._Z24reduccion_memoria_globalPfi)
        /*005c*/ 	.short	0x0380
        /*005e*/ 	.short	0x000c


	//----- nvinfo : EIATTR_SW_WAR
	.align		4
.L_17:
        /*0060*/ 	.byte	0x04, 0x36
        /*0062*/ 	.short	(.L_19 - .L_18)
.L_18:
        /*0064*/ 	.word	0x00000008
.L_19:


//--------------------- .nv.callgraph             --------------------------
	.section	.nv.callgraph,"",@"SHT_CUDA_CALLGRAPH"
	.align	4
	.sectionentsize	8
	.align		4
        /*0000*/ 	.word	0x00000000
	.align		4
        /*0004*/ 	.word	0xffffffff
	.align		4
        /*0008*/ 	.word	0x00000000
	.align		4
        /*000c*/ 	.word	0xfffffffe
	.align		4
        /*0010*/ 	.word	0x00000000
	.align		4
        /*0014*/ 	.word	0xfffffffd
	.align		4
        /*0018*/ 	.word	0x00000000
	.align		4
        /*001c*/ 	.word	0xfffffffc


//--------------------- .text._Z24reduccion_memoria_globalPfi --------------------------
	.section	.text._Z24reduccion_memoria_globalPfi,"ax",@progbits
	.align	128
        .global         _Z24reduccion_memoria_globalPfi
        .type           _Z24reduccion_memoria_globalPfi,@function
        .size           _Z24reduccion_memoria_globalPfi,(.L_x_6 - _Z24reduccion_memoria_globalPfi)
        .other          _Z24reduccion_memoria_globalPfi,@"STO_CUDA_ENTRY STV_DEFAULT"
_Z24reduccion_memoria_globalPfi:
.text._Z24reduccion_memoria_globalPfi:
[----:B------:R-:W-:Y:S01]  /*0000*/  LDC R1, c[0x0][0x37c] ;  /* 0x0000df00ff017b82 */ /* 0x000fe20000000800 */
[----:B------:R-:W0:Y:S01]  /*0010*/  S2R R11, SR_CTAID.X ;  /* 0x00000000000b7919 */ /* 0x000e220000002500 */
[----:B------:R-:W0:Y:S06]  /*0020*/  LDCU UR6, c[0x0][0x360] ;  /* 0x00006c00ff0677ac */ /* 0x000e2c0008000800 */
[----:B------:R-:W1:Y:S01]  /*0030*/  LDC.64 R6, c[0x0][0x380] ;  /* 0x0000e000ff067b82 */ /* 0x000e620000000a00 */
[----:B------:R-:W2:Y:S01]  /*0040*/  S2R R8, SR_TID.X ;  /* 0x0000000000087919 */ /* 0x000ea20000002100 */
[----:B------:R-:W3:Y:S01]  /*0050*/  LDCU UR7, c[0x0][0x388] ;  /* 0x00007100ff0777ac */ /* 0x000ee20008000800 */
[----:B------:R-:W4:Y:S01]  /*0060*/  LDCU.64 UR4, c[0x0][0x358] ;  /* 0x00006b00ff0477ac */ /* 0x000f220008000a00 */
[----:B0-----:R-:W-:-:S05]  /*0070*/  IMAD R0, R11, UR6, RZ ;  /* 0x000000060b007c24 */ /* 0x001fca000f8e02ff */
[----:B------:R-:W-:Y:S02]  /*0080*/  SHF.L.U32 R3, R0, 0x1, RZ ;  /* 0x0000000100037819 */ /* 0x000fe400000006ff */
[----:B------:R-:W-:Y:S02]  /*0090*/  MOV R0, UR6 ;  /* 0x0000000600007c02 */ /* 0x000fe40008000f00 */
[C---:B--2---:R-:W-:Y:S01]  /*00a0*/  IADD3 R9, PT, PT, R3.reuse, R8, RZ ;  /* 0x0000000803097210 */ /* 0x044fe20007ffe0ff */
[----:B-1----:R-:W-:-:S03]  /*00b0*/  IMAD.WIDE.U32 R2, R3, 0x4, R6 ;  /* 0x0000000403027825 */ /* 0x002fc600078e0006 */
[----:B---3--:R-:W-:-:S13]  /*00c0*/  ISETP.GE.U32.AND P0, PT, R9, UR7, PT ;  /* 0x0000000709007c0c */ /* 0x008fda000bf06070 */
[----:B----4-:R-:W-:Y:S05]  /*00d0*/  @P0 BRA `(.L_x_0) ;  /* 0x0000000000700947 */ /* 0x010fea0003800000 */
[----:B------:R-:W-:-:S04]  /*00e0*/  IADD3 R5, PT, PT, R9, R0, RZ ;  /* 0x0000000009057210 */ /* 0x000fc80007ffe0ff */
[----:B------:R-:W-:-:S13]  /*00f0*/  ISETP.GE.U32.AND P0, PT, R5, UR7, PT ;  /* 0x0000000705007c0c */ /* 0x000fda000bf06070 */
[----:B------:R-:W-:Y:S05]  /*0100*/  @P0 BRA `(.L_x_1) ;  /* 0x0000000000180947 */ /* 0x000fea0003800000 */
[----:B------:R-:W-:-:S04]  /*0110*/  IMAD.WIDE.U32 R4, R5, 0x4, R6 ;  /* 0x0000000405047825 */ /* 0x000fc800078e0006 */
[----:B------:R-:W-:Y:S02]  /*0120*/  IMAD.WIDE.U32 R6, R9, 0x4, R6 ;  /* 0x0000000409067825 */ /* 0x000fe400078e0006 */
[----:B------:R-:W2:Y:S04]  /*0130*/  LDG.E R4, desc[UR4][R4.64] ;  /* 0x0000000404047981 */ /* 0x000ea8000c1e1900 */
[----:B------:R-:W2:Y:S02]  /*0140*/  LDG.E R9, desc[UR4][R6.64] ;  /* 0x0000000406097981 */ /* 0x000ea4000c1e1900 */
[----:B--2---:R-:W-:-:S05]  /*0150*/  FADD R9, R4, R9 ;  /* 0x0000000904097221 */ /* 0x004fca0000000000 */
[----:B------:R0:W-:Y:S02]  /*0160*/  STG.E desc[UR4][R6.64], R9 ;  /* 0x0000000906007986 */ /* 0x0001e4000c101904 */
.L_x_1:
[----:B------:R-:W-:Y:S01]  /*0170*/  ISETP.GE.U32.AND P0, PT, R0, 0x2, PT ;  /* 0x000000020000780c */ /* 0x000fe20003f06070 */
[----:B------:R-:W-:Y:S05]  /*0180*/  WARPSYNC.ALL ;  /* 0x0000000000007948 */ /* 0x000fea0003800000 */
[----:B------:R-:W-:Y:S07]  /*0190*/  BAR.SYNC.DEFER_BLOCKING 0x0 ;  /* 0x0000000000007b1d */ /* 0x000fee0000010000 */
[----:B------:R-:W-:Y:S05]  /*01a0*/  @!P0 BRA `(.L_x_0) ;  /* 0x00000000003c8947 */ /* 0x000fea0003800000 */
[----:B------:R-:W-:-:S07]  /*01b0*/  IMAD.WIDE.U32 R4, R8, 0x4, R2 ;  /* 0x0000000408047825 */ /* 0x000fce00078e0002 */
.L_x_4:
[----:B------:R-:W-:Y:S01]  /*01c0*/  SHF.R.U32.HI R13, RZ, 0x1, R0 ;  /* 0x00000001ff0d7819 */ /* 0x000fe20000011600 */
[----:B------:R-:W-:Y:S03]  /*01d0*/  BSSY.RECONVERGENT B0, `(.L_x_2) ;  /* 0x0000008000007945 */ /* 0x000fe60003800200 */
[----:B------:R-:W-:-:S13]  /*01e0*/  ISETP.GE.U32.AND P0, PT, R8, R13, PT ;  /* 0x0000000d0800720c */ /* 0x000fda0003f06070 */
[----:B-1----:R-:W-:Y:S05]  /*01f0*/  @P0 BRA `(.L_x_3) ;  /* 0x0000000000140947 */ /* 0x002fea0003800000 */
[----:B0-----:R-:W-:Y:S01]  /*0200*/  IMAD.WIDE.U32 R6, R13, 0x4, R4 ;  /* 0x000000040d067825 */ /* 0x001fe200078e0004 */
[----:B------:R-:W2:Y:S05]  /*0210*/  LDG.E R9, desc[UR4][R4.64] ;  /* 0x0000000404097981 */ /* 0x000eaa000c1e1900 */
[----:B------:R-:W2:Y:S02]  /*0220*/  LDG.E R6, desc[UR4][R6.64] ;  /* 0x0000000406067981 */ /* 0x000ea4000c1e1900 */
[----:B--2---:R-:W-:-:S05]  /*0230*/  FADD R9, R6, R9 ;  /* 0x0000000906097221 */ /* 0x004fca0000000000 */
[----:B------:R1:W-:Y:S02]  /*0240*/  STG.E desc[UR4][R4.64], R9 ;  /* 0x0000000904007986 */ /* 0x0003e4000c101904 */
.L_x_3:
[----:B------:R-:W-:Y:S05]  /*0250*/  BSYNC.RECONVERGENT B0 ;  /* 0x0000000000007941 */ /* 0x000fea0003800200 */
.L_x_2:
[----:B------:R-:W-:Y:S01]  /*0260*/  BAR.SYNC.DEFER_BLOCKING 0x0 ;  /* 0x0000000000007b1d */ /* 0x000fe20000010000 */
[----:B------:R-:W-:Y:S02]  /*0270*/  ISETP.GT.U32.AND P0, PT, R0, 0x3, PT ;  /* 0x000000030000780c */ /* 0x000fe40003f04070 */
[----:B------:R-:W-:-:S11]  /*0280*/  MOV R0, R13 ;  /* 0x0000000d00007202 */ /* 0x000fd60000000f00 */
[----:B------:R-:W-:Y:S05]  /*0290*/  @P0 BRA `(.L_x_4) ;  /* 0xfffffffc00c80947 */ /* 0x000fea000383ffff */
.L_x_0:
[----:B------:R-:W-:-:S13]  /*02a0*/  ISETP.NE.AND P0, PT, R8, RZ, PT ;  /* 0x000000ff0800720c */ /* 0x000fda0003f05270 */
[----:B------:R-:W-:Y:S05]  /*02b0*/  @P0 EXIT ;  /* 0x000000000000094d */ /* 0x000fea0003800000 */
[----:B------:R-:W2:Y:S01]  /*02c0*/  LDG.E R3, desc[UR4][R2.64] ;  /* 0x0000000402037981 */ /* 0x000ea2000c1e1900 */
[----:B-1----:R-:W1:Y:S02]  /*02d0*/  LDC.64 R4, c[0x0][0x380] ;  /* 0x0000e000ff047b82 */ /* 0x002e640000000a00 */
[----:B-1----:R-:W-:-:S05]  /*02e0*/  IMAD.WIDE.U32 R4, R11, 0x4, R4 ;  /* 0x000000040b047825 */ /* 0x002fca00078e0004 */
[----:B--2---:R-:W-:Y:S01]  /*02f0*/  STG.E desc[UR4][R4.64], R3 ;  /* 0x0000000304007986 */ /* 0x004fe2000c101904 */
[----:B------:R-:W-:Y:S05]  /*0300*/  EXIT ;  /* 0x000000000000794d */ /* 0x000fea0003800000 */
.L_x_5:
[----:B------:R-:W-:-:S00]  /*0310*/  BRA `(.L_x_5) ;  /* 0xfffffffc00fc7947 */ /* 0x000fc0000383ffff */
[----:B------:R-:W-:-:S00]  /*0320*/  NOP ;  /* 0x0000000000007918 */ /* 0x000fc00000000000 */
        /* <DEDUP_REMOVED lines=13> */
.L_x_6:


//--------------------- .nv.shared.reserved.0     --------------------------
	.section	.nv.shared.reserved.0,"aw",@nobits
	.weak		__nv_reservedSMEM_offset_0_alias
	.size		__nv_reservedSMEM_offset_0_alias, 0, 64
	.other		__nv_reservedSMEM_offset_0_alias,@"STO_CUDA_RESERVED_SHARED STV_DEFAULT"
__nv_reservedSMEM_offset_0_alias:
	.zero		0
	.zero		64


//--------------------- .nv.constant0._Z24reduccion_memoria_globalPfi --------------------------
	.section	.nv.constant0._Z24reduccion_memoria_globalPfi,"a",@progbits
	.sectionflags	@""
	.align	4
.nv.constant0._Z24reduccion_memoria_globalPfi:
	.zero		908


//--------------------- SYMBOLS --------------------------

	.type		.nv.reservedSmem.offset0,@object
	.size		.nv.reservedSmem.offset0,0x4
